//
// Generated by NVIDIA NVVM Compiler
//
// Compiler Build ID: CL-36424714
// Cuda compilation tools, release 13.0, V13.0.88
// Based on NVVM 20.0.0
//

.version 9.0
.target sm_100
.address_size 64

	// .globl	_Z8mult_GPUPdS_S_iii

.visible .entry _Z8mult_GPUPdS_S_iii(
	.param .u64 .ptr .align 1 _Z8mult_GPUPdS_S_iii_param_0,
	.param .u64 .ptr .align 1 _Z8mult_GPUPdS_S_iii_param_1,
	.param .u64 .ptr .align 1 _Z8mult_GPUPdS_S_iii_param_2,
	.param .u32 _Z8mult_GPUPdS_S_iii_param_3,
	.param .u32 _Z8mult_GPUPdS_S_iii_param_4,
	.param .u32 _Z8mult_GPUPdS_S_iii_param_5
)
{
	.reg .pred 	%p<13>;
	.reg .b32 	%r<46>;
	.reg .b64 	%rd<39>;
	.reg .b64 	%fd<68>;

	ld.param.u64 	%rd4, [_Z8mult_GPUPdS_S_iii_param_0];
	ld.param.u64 	%rd5, [_Z8mult_GPUPdS_S_iii_param_1];
	ld.param.u64 	%rd3, [_Z8mult_GPUPdS_S_iii_param_2];
	ld.param.u32 	%r22, [_Z8mult_GPUPdS_S_iii_param_3];
	ld.param.u32 	%r20, [_Z8mult_GPUPdS_S_iii_param_4];
	ld.param.u32 	%r23, [_Z8mult_GPUPdS_S_iii_param_5];
	cvta.to.global.u64 	%rd1, %rd5;
	cvta.to.global.u64 	%rd2, %rd4;
	mov.u32 	%r24, %tid.x;
	mov.u32 	%r25, %ctaid.x;
	mov.u32 	%r26, %ntid.x;
	mad.lo.s32 	%r1, %r25, %r26, %r24;
	mov.u32 	%r27, %tid.y;
	mov.u32 	%r28, %ctaid.y;
	mov.u32 	%r29, %ntid.y;
	mad.lo.s32 	%r30, %r28, %r29, %r27;
	setp.ge.s32 	%p1, %r1, %r22;
	setp.ge.s32 	%p2, %r30, %r23;
	or.pred  	%p3, %p1, %p2;
	@%p3 bra 	$L__BB0_14;
	setp.lt.s32 	%p4, %r20, 1;
	mov.f64 	%fd67, 0d0000000000000000;
	@%p4 bra 	$L__BB0_13;
	mul.lo.s32 	%r3, %r20, %r1;
	and.b32  	%r4, %r20, 7;
	setp.lt.u32 	%p5, %r20, 8;
	mov.f64 	%fd67, 0d0000000000000000;
	mov.b32 	%r44, 0;
	@%p5 bra 	$L__BB0_5;
	and.b32  	%r44, %r20, 2147483640;
	neg.s32 	%r42, %r44;
	shl.b32 	%r7, %r23, 3;
	mov.f64 	%fd67, 0d0000000000000000;
	mul.wide.s32 	%rd10, %r23, 8;
	mov.u32 	%r40, %r3;
	mov.u32 	%r41, %r30;
$L__BB0_4:
	.pragma "nounroll";
	mul.wide.s32 	%rd6, %r40, 8;
	add.s64 	%rd7, %rd2, %rd6;
	ld.global.f64 	%fd17, [%rd7];
	mul.wide.s32 	%rd8, %r41, 8;
	add.s64 	%rd9, %rd1, %rd8;
	ld.global.f64 	%fd18, [%rd9];
	fma.rn.f64 	%fd19, %fd17, %fd18, %fd67;
	ld.global.f64 	%fd20, [%rd7+8];
	add.s64 	%rd11, %rd9, %rd10;
	ld.global.f64 	%fd21, [%rd11];
	fma.rn.f64 	%fd22, %fd20, %fd21, %fd19;
	ld.global.f64 	%fd23, [%rd7+16];
	add.s64 	%rd12, %rd11, %rd10;
	ld.global.f64 	%fd24, [%rd12];
	fma.rn.f64 	%fd25, %fd23, %fd24, %fd22;
	ld.global.f64 	%fd26, [%rd7+24];
	add.s64 	%rd13, %rd12, %rd10;
	ld.global.f64 	%fd27, [%rd13];
	fma.rn.f64 	%fd28, %fd26, %fd27, %fd25;
	ld.global.f64 	%fd29, [%rd7+32];
	add.s64 	%rd14, %rd13, %rd10;
	ld.global.f64 	%fd30, [%rd14];
	fma.rn.f64 	%fd31, %fd29, %fd30, %fd28;
	ld.global.f64 	%fd32, [%rd7+40];
	add.s64 	%rd15, %rd14, %rd10;
	ld.global.f64 	%fd33, [%rd15];
	fma.rn.f64 	%fd34, %fd32, %fd33, %fd31;
	ld.global.f64 	%fd35, [%rd7+48];
	add.s64 	%rd16, %rd15, %rd10;
	ld.global.f64 	%fd36, [%rd16];
	fma.rn.f64 	%fd37, %fd35, %fd36, %fd34;
	ld.global.f64 	%fd38, [%rd7+56];
	add.s64 	%rd17, %rd16, %rd10;
	ld.global.f64 	%fd39, [%rd17];
	fma.rn.f64 	%fd67, %fd38, %fd39, %fd37;
	add.s32 	%r42, %r42, 8;
	add.s32 	%r41, %r41, %r7;
	add.s32 	%r40, %r40, 8;
	setp.ne.s32 	%p6, %r42, 0;
	@%p6 bra 	$L__BB0_4;
$L__BB0_5:
	setp.eq.s32 	%p7, %r4, 0;
	@%p7 bra 	$L__BB0_13;
	and.b32  	%r15, %r20, 3;
	setp.lt.u32 	%p8, %r4, 4;
	@%p8 bra 	$L__BB0_8;
	add.s32 	%r32, %r44, %r3;
	mul.wide.s32 	%rd18, %r32, 8;
	add.s64 	%rd19, %rd2, %rd18;
	ld.global.f64 	%fd41, [%rd19];
	mad.lo.s32 	%r33, %r44, %r23, %r30;
	mul.wide.s32 	%rd20, %r33, 8;
	add.s64 	%rd21, %rd1, %rd20;
	ld.global.f64 	%fd42, [%rd21];
	fma.rn.f64 	%fd43, %fd41, %fd42, %fd67;
	ld.global.f64 	%fd44, [%rd19+8];
	mul.wide.s32 	%rd22, %r23, 8;
	add.s64 	%rd23, %rd21, %rd22;
	ld.global.f64 	%fd45, [%rd23];
	fma.rn.f64 	%fd46, %fd44, %fd45, %fd43;
	ld.global.f64 	%fd47, [%rd19+16];
	add.s64 	%rd24, %rd23, %rd22;
	ld.global.f64 	%fd48, [%rd24];
	fma.rn.f64 	%fd49, %fd47, %fd48, %fd46;
	ld.global.f64 	%fd50, [%rd19+24];
	add.s64 	%rd25, %rd24, %rd22;
	ld.global.f64 	%fd51, [%rd25];
	fma.rn.f64 	%fd67, %fd50, %fd51, %fd49;
	add.s32 	%r44, %r44, 4;
$L__BB0_8:
	setp.eq.s32 	%p9, %r15, 0;
	@%p9 bra 	$L__BB0_13;
	setp.eq.s32 	%p10, %r15, 1;
	@%p10 bra 	$L__BB0_11;
	add.s32 	%r34, %r44, %r3;
	mul.wide.s32 	%rd26, %r34, 8;
	add.s64 	%rd27, %rd2, %rd26;
	ld.global.f64 	%fd53, [%rd27];
	mad.lo.s32 	%r35, %r44, %r23, %r30;
	mul.wide.s32 	%rd28, %r35, 8;
	add.s64 	%rd29, %rd1, %rd28;
	ld.global.f64 	%fd54, [%rd29];
	fma.rn.f64 	%fd55, %fd53, %fd54, %fd67;
	ld.global.f64 	%fd56, [%rd27+8];
	mul.wide.s32 	%rd30, %r23, 8;
	add.s64 	%rd31, %rd29, %rd30;
	ld.global.f64 	%fd57, [%rd31];
	fma.rn.f64 	%fd67, %fd56, %fd57, %fd55;
	add.s32 	%r44, %r44, 2;
$L__BB0_11:
	and.b32  	%r36, %r20, 1;
	setp.eq.b32 	%p11, %r36, 1;
	not.pred 	%p12, %p11;
	@%p12 bra 	$L__BB0_13;
	add.s32 	%r37, %r44, %r3;
	mul.wide.s32 	%rd32, %r37, 8;
	add.s64 	%rd33, %rd2, %rd32;
	ld.global.f64 	%fd58, [%rd33];
	mad.lo.s32 	%r38, %r44, %r23, %r30;
	mul.wide.s32 	%rd34, %r38, 8;
	add.s64 	%rd35, %rd1, %rd34;
	ld.global.f64 	%fd59, [%rd35];
	fma.rn.f64 	%fd67, %fd58, %fd59, %fd67;
$L__BB0_13:
	mad.lo.s32 	%r39, %r23, %r1, %r30;
	cvta.to.global.u64 	%rd36, %rd3;
	mul.wide.s32 	%rd37, %r39, 8;
	add.s64 	%rd38, %rd36, %rd37;
	st.global.f64 	[%rd38], %fd67;
$L__BB0_14:
	ret;

}
	// .globl	_Z9trans_GPUPdS_ii
.visible .entry _Z9trans_GPUPdS_ii(
	.param .u64 .ptr .align 1 _Z9trans_GPUPdS_ii_param_0,
	.param .u64 .ptr .align 1 _Z9trans_GPUPdS_ii_param_1,
	.param .u32 _Z9trans_GPUPdS_ii_param_2,
	.param .u32 _Z9trans_GPUPdS_ii_param_3
)
{
	.reg .pred 	%p<4>;
	.reg .b32 	%r<15>;
	.reg .b64 	%rd<9>;
	.reg .b64 	%fd<2>;

	ld.param.u64 	%rd1, [_Z9trans_GPUPdS_ii_param_0];
	ld.param.u64 	%rd2, [_Z9trans_GPUPdS_ii_param_1];
	ld.param.u32 	%r3, [_Z9trans_GPUPdS_ii_param_2];
	ld.param.u32 	%r5, [_Z9trans_GPUPdS_ii_param_3];
	mov.u32 	%r6, %tid.x;
	mov.u32 	%r7, %ctaid.x;
	mov.u32 	%r8, %ntid.x;
	mad.lo.s32 	%r1, %r7, %r8, %r6;
	mov.u32 	%r9, %tid.y;
	mov.u32 	%r10, %ctaid.y;
	mov.u32 	%r11, %ntid.y;
	mad.lo.s32 	%r12, %r10, %r11, %r9;
	setp.ge.s32 	%p1, %r1, %r3;
	setp.ge.s32 	%p2, %r12, %r5;
	or.pred  	%p3, %p1, %p2;
	@%p3 bra 	$L__BB1_2;
	cvta.to.global.u64 	%rd3, %rd1;
	cvta.to.global.u64 	%rd4, %rd2;
	mad.lo.s32 	%r13, %r3, %r12, %r1;
	mul.wide.s32 	%rd5, %r13, 8;
	add.s64 	%rd6, %rd3, %rd5;
	ld.global.f64 	%fd1, [%rd6];
	mad.lo.s32 	%r14, %r5, %r1, %r12;
	mul.wide.s32 	%rd7, %r14, 8;
	add.s64 	%rd8, %rd4, %rd7;
	st.global.f64 	[%rd8], %fd1;
$L__BB1_2:
	ret;

}
	// .globl	_Z7sub_GPUPdS_S_ii
.visible .entry _Z7sub_GPUPdS_S_ii(
	.param .u64 .ptr .align 1 _Z7sub_GPUPdS_S_ii_param_0,
	.param .u64 .ptr .align 1 _Z7sub_GPUPdS_S_ii_param_1,
	.param .u64 .ptr .align 1 _Z7sub_GPUPdS_S_ii_param_2,
	.param .u32 _Z7sub_GPUPdS_S_ii_param_3,
	.param .u32 _Z7sub_GPUPdS_S_ii_param_4
)
{
	.reg .pred 	%p<4>;
	.reg .b32 	%r<14>;
	.reg .b64 	%rd<11>;
	.reg .b64 	%fd<4>;

	ld.param.u64 	%rd1, [_Z7sub_GPUPdS_S_ii_param_0];
	ld.param.u64 	%rd2, [_Z7sub_GPUPdS_S_ii_param_1];
	ld.param.u64 	%rd3, [_Z7sub_GPUPdS_S_ii_param_2];
	ld.param.u32 	%r4, [_Z7sub_GPUPdS_S_ii_param_3];
	ld.param.u32 	%r5, [_Z7sub_GPUPdS_S_ii_param_4];
	mov.u32 	%r6, %tid.x;
	mov.u32 	%r7, %ctaid.x;
	mov.u32 	%r8, %ntid.x;
	mad.lo.s32 	%r1, %r7, %r8, %r6;
	mov.u32 	%r9, %tid.y;
	mov.u32 	%r10, %ctaid.y;
	mov.u32 	%r11, %ntid.y;
	mad.lo.s32 	%r12, %r10, %r11, %r9;
	setp.ge.s32 	%p1, %r1, %r4;
	setp.ge.s32 	%p2, %r12, %r5;
	or.pred  	%p3, %p1, %p2;
	@%p3 bra 	$L__BB2_2;
	cvta.to.global.u64 	%rd4, %rd1;
	cvta.to.global.u64 	%rd5, %rd2;
	cvta.to.global.u64 	%rd6, %rd3;
	mad.lo.s32 	%r13, %r5, %r1, %r12;
	mul.wide.s32 	%rd7, %r13, 8;
	add.s64 	%rd8, %rd4, %rd7;
	ld.global.f64 	%fd1, [%rd8];
	add.s64 	%rd9, %rd5, %rd7;
	ld.global.f64 	%fd2, [%rd9];
	sub.f64 	%fd3, %fd1, %fd2;
	add.s64 	%rd10, %rd6, %rd7;
	st.global.f64 	[%rd10], %fd3;
$L__BB2_2:
	ret;

}


// ===== COMPILED SASS (sm_100) =====

	.target	sm_100

	.elftype	@"ET_EXEC"


//--------------------- .note.nv.tkinfo           --------------------------
	.section	.note.nv.tkinfo,"",@"SHT_NOTE"
	.sectionflags	@"SHF_NOTE_NV_TKINFO"
	.tkinfo
        /*0018*/ 	.word	0x00000002
        /*0030*/ 	.string	""
        /*0030*/ 	.string	"ptxas"
        /*0030*/ 	.string	"Cuda compilation tools, release 13.0, V13.0.88"
        /*0030*/ 	.string	"Build cuda_13.0.r13.0/compiler.36424714_0"
        /*0030*/ 	.string	"-arch sm_100 -m 64 "



//--------------------- .note.nv.cuinfo           --------------------------
	.section	.note.nv.cuinfo,"",@"SHT_NOTE"
	.sectionflags	@"SHF_NOTE_NV_CUINFO"
        /*0018*/ 	.short	0x0002
        /*001a*/ 	.short	0x0064
        /*001c*/ 	.short	0x0082
	.zero		2


//--------------------- .nv.info                  --------------------------
	.section	.nv.info,"",@"SHT_CUDA_INFO"
	.align	4


	//----- nvinfo : EIATTR_REGCOUNT
	.align		4
        /*0000*/ 	.byte	0x04, 0x2f
        /*0002*/ 	.short	(.L_1 - .L_0)
	.align		4
.L_0:
        /*0004*/ 	.word	index@(_Z8mult_GPUPdS_S_iii)
        /*0008*/ 	.word	0x00000020


	//----- nvinfo : EIATTR_FRAME_SIZE
	.align		4
.L_1:
        /*000c*/ 	.byte	0x04, 0x11
        /*000e*/ 	.short	(.L_3 - .L_2)
	.align		4
.L_2:
        /*0010*/ 	.word	index@(_Z8mult_GPUPdS_S_iii)
        /*0014*/ 	.word	0x00000000


	//----- nvinfo : EIATTR_REGCOUNT
	.align		4
.L_3:
        /*0018*/ 	.byte	0x04, 0x2f
        /*001a*/ 	.short	(.L_5 - .L_4)
	.align		4
.L_4:
        /*001c*/ 	.word	index@(_Z9trans_GPUPdS_ii)
        /*0020*/ 	.word	0x0000000a


	//----- nvinfo : EIATTR_FRAME_SIZE
	.align		4
.L_5:
        /*0024*/ 	.byte	0x04, 0x11
        /*0026*/ 	.short	(.L_7 - .L_6)
	.align		4
.L_6:
        /*0028*/ 	.word	index@(_Z9trans_GPUPdS_ii)
        /*002c*/ 	.word	0x00000000


	//----- nvinfo : EIATTR_REGCOUNT
	.align		4
.L_7:
        /*0030*/ 	.byte	0x04, 0x2f
        /*0032*/ 	.short	(.L_9 - .L_8)
	.align		4
.L_8:
        /*0034*/ 	.word	index@(_Z7sub_GPUPdS_S_ii)
        /*0038*/ 	.word	0x0000000e


	//----- nvinfo : EIATTR_FRAME_SIZE
	.align		4
.L_9:
        /*003c*/ 	.byte	0x04, 0x11
        /*003e*/ 	.short	(.L_11 - .L_10)
	.align		4
.L_10:
        /*0040*/ 	.word	index@(_Z7sub_GPUPdS_S_ii)
        /*0044*/ 	.word	0x00000000


	//----- nvinfo : EIATTR_MIN_STACK_SIZE
	.align		4
.L_11:
        /*0048*/ 	.byte	0x04, 0x12
        /*004a*/ 	.short	(.L_13 - .L_12)
	.align		4
.L_12:
        /*004c*/ 	.word	index@(_Z7sub_GPUPdS_S_ii)
        /*0050*/ 	.word	0x00000000


	//----- nvinfo : EIATTR_MIN_STACK_SIZE
	.align		4
.L_13:
        /*0054*/ 	.byte	0x04, 0x12
        /*0056*/ 	.short	(.L_15 - .L_14)
	.align		4
.L_14:
        /*0058*/ 	.word	index@(_Z9trans_GPUPdS_ii)
        /*005c*/ 	.word	0x00000000


	//----- nvinfo : EIATTR_MIN_STACK_SIZE
	.align		4
.L_15:
        /*0060*/ 	.byte	0x04, 0x12
        /*0062*/ 	.short	(.L_17 - .L_16)
	.align		4
.L_16:
        /*0064*/ 	.word	index@(_Z8mult_GPUPdS_S_iii)
        /*0068*/ 	.word	0x00000000
.L_17:


//--------------------- .nv.compat                --------------------------
	.section	.nv.compat,"",@"SHT_CUDA_COMPAT_INFO"
	.align	4
        /*0000*/ 	.byte	0x02, 0x09, 0x00, 0x00, 0x02, 0x02, 0x01, 0x00, 0x02, 0x05, 0x05, 0x00, 0x03, 0x07, 0x01, 0x01
        /*0010*/ 	.byte	0x02, 0x03, 0x00, 0x00, 0x02, 0x06, 0x01, 0x00, 0x04, 0x0b, 0x08, 0x00, 0x01, 0x00, 0x00, 0x00
        /*0020*/ 	.byte	0x00, 0x00, 0x00, 0x00


//--------------------- .nv.info._Z7sub_GPUPdS_S_ii --------------------------
	.section	.nv.info._Z7sub_GPUPdS_S_ii,"",@"SHT_CUDA_INFO"
	.sectionflags	@""
	.align	4


	//----- nvinfo : EIATTR_CUDA_API_VERSION
	.align		4
        /*0000*/ 	.byte	0x04, 0x37
        /*0002*/ 	.short	(.L_19 - .L_18)
.L_18:
        /*0004*/ 	.word	0x00000082


	//----- nvinfo : EIATTR_KPARAM_INFO
	.align		4
.L_19:
        /*0008*/ 	.byte	0x04, 0x17
        /*000a*/ 	.short	(.L_21 - .L_20)
.L_20:
        /*000c*/ 	.word	0x00000000
        /*0010*/ 	.short	0x0004
        /*0012*/ 	.short	0x001c
        /*0014*/ 	.byte	0x00, 0xf0, 0x11, 0x00


	//----- nvinfo : EIATTR_KPARAM_INFO
	.align		4
.L_21:
        /*0018*/ 	.byte	0x04, 0x17
        /*001a*/ 	.short	(.L_23 - .L_22)
.L_22:
        /*001c*/ 	.word	0x00000000
        /*0020*/ 	.short	0x0003
        /*0022*/ 	.short	0x0018
        /*0024*/ 	.byte	0x00, 0xf0, 0x11, 0x00


	//----- nvinfo : EIATTR_KPARAM_INFO
	.align		4
.L_23:
        /*0028*/ 	.byte	0x04, 0x17
        /*002a*/ 	.short	(.L_25 - .L_24)
.L_24:
        /*002c*/ 	.word	0x00000000
        /*0030*/ 	.short	0x0002
        /*0032*/ 	.short	0x0010
        /*0034*/ 	.byte	0x00, 0xf5, 0x21, 0x00


	//----- nvinfo : EIATTR_KPARAM_INFO
	.align		4
.L_25:
        /*0038*/ 	.byte	0x04, 0x17
        /*003a*/ 	.short	(.L_27 - .L_26)
.L_26:
        /*003c*/ 	.word	0x00000000
        /*0040*/ 	.short	0x0001
        /*0042*/ 	.short	0x0008
        /*0044*/ 	.byte	0x00, 0xf5, 0x21, 0x00


	//----- nvinfo : EIATTR_KPARAM_INFO
	.align		4
.L_27:
        /*0048*/ 	.byte	0x04, 0x17
        /*004a*/ 	.short	(.L_29 - .L_28)
.L_28:
        /*004c*/ 	.word	0x00000000
        /*0050*/ 	.short	0x0000
        /*0052*/ 	.short	0x0000
        /*0054*/ 	.byte	0x00, 0xf5, 0x21, 0x00


	//----- nvinfo : EIATTR_SPARSE_MMA_MASK
	.align		4
.L_29:
        /*0058*/ 	.byte	0x03, 0x50
        /*005a*/ 	.short	0x0000


	//----- nvinfo : EIATTR_MAXREG_COUNT
	.align		4
        /*005c*/ 	.byte	0x03, 0x1b
        /*005e*/ 	.short	0x00ff


	//----- nvinfo : EIATTR_MERCURY_ISA_VERSION
	.align		4
        /*0060*/ 	.byte	0x03, 0x5f
        /*0062*/ 	.short	0x0101


	//----- nvinfo : EIATTR_VRC_CTA_INIT_COUNT
	.align		4
        /*0064*/ 	.byte	0x02, 0x4a
	.zero		1
	.zero		1


	//----- nvinfo : EIATTR_EXIT_INSTR_OFFSETS
	.align		4
        /*0068*/ 	.byte	0x04, 0x1c
        /*006a*/ 	.short	(.L_31 - .L_30)


	//   ....[0]....
.L_30:
        /*006c*/ 	.word	0x000000c0


	//   ....[1]....
        /*0070*/ 	.word	0x00000190


	//----- nvinfo : EIATTR_CBANK_PARAM_SIZE
	.align		4
.L_31:
        /*0074*/ 	.byte	0x03, 0x19
        /*0076*/ 	.short	0x0020


	//----- nvinfo : EIATTR_PARAM_CBANK
	.align		4
        /*0078*/ 	.byte	0x04, 0x0a
        /*007a*/ 	.short	(.L_33 - .L_32)
	.align		4
.L_32:
        /*007c*/ 	.word	index@(.nv.constant0._Z7sub_GPUPdS_S_ii)
        /*0080*/ 	.short	0x0380
        /*0082*/ 	.short	0x0020


	//----- nvinfo : EIATTR_SW_WAR
	.align		4
.L_33:
        /*0084*/ 	.byte	0x04, 0x36
        /*0086*/ 	.short	(.L_35 - .L_34)
.L_34:
        /*0088*/ 	.word	0x00000008
.L_35:


//--------------------- .nv.info._Z9trans_GPUPdS_ii --------------------------
	.section	.nv.info._Z9trans_GPUPdS_ii,"",@"SHT_CUDA_INFO"
	.sectionflags	@""
	.align	4


	//----- nvinfo : EIATTR_CUDA_API_VERSION
	.align		4
        /*0000*/ 	.byte	0x04, 0x37
        /*0002*/ 	.short	(.L_37 - .L_36)
.L_36:
        /*0004*/ 	.word	0x00000082


	//----- nvinfo : EIATTR_KPARAM_INFO
	.align		4
.L_37:
        /*0008*/ 	.byte	0x04, 0x17
        /*000a*/ 	.short	(.L_39 - .L_38)
.L_38:
        /*000c*/ 	.word	0x00000000
        /*0010*/ 	.short	0x0003
        /*0012*/ 	.short	0x0014
        /*0014*/ 	.byte	0x00, 0xf0, 0x11, 0x00


	//----- nvinfo : EIATTR_KPARAM_INFO
	.align		4
.L_39:
        /*0018*/ 	.byte	0x04, 0x17
        /*001a*/ 	.short	(.L_41 - .L_40)
.L_40:
        /*001c*/ 	.word	0x00000000
        /*0020*/ 	.short	0x0002
        /*0022*/ 	.short	0x0010
        /*0024*/ 	.byte	0x00, 0xf0, 0x11, 0x00


	//----- nvinfo : EIATTR_KPARAM_INFO
	.align		4
.L_41:
        /*0028*/ 	.byte	0x04, 0x17
        /*002a*/ 	.short	(.L_43 - .L_42)
.L_42:
        /*002c*/ 	.word	0x00000000
        /*0030*/ 	.short	0x0001
        /*0032*/ 	.short	0x0008
        /*0034*/ 	.byte	0x00, 0xf5, 0x21, 0x00


	//----- nvinfo : EIATTR_KPARAM_INFO
	.align		4
.L_43:
        /*0038*/ 	.byte	0x04, 0x17
        /*003a*/ 	.short	(.L_45 - .L_44)
.L_44:
        /*003c*/ 	.word	0x00000000
        /*0040*/ 	.short	0x0000
        /*0042*/ 	.short	0x0000
        /*0044*/ 	.byte	0x00, 0xf5, 0x21, 0x00


	//----- nvinfo : EIATTR_SPARSE_MMA_MASK
	.align		4
.L_45:
        /*0048*/ 	.byte	0x03, 0x50
        /*004a*/ 	.short	0x0000


	//----- nvinfo : EIATTR_MAXREG_COUNT
	.align		4
        /*004c*/ 	.byte	0x03, 0x1b
        /*004e*/ 	.short	0x00ff


	//----- nvinfo : EIATTR_MERCURY_ISA_VERSION
	.align		4
        /*0050*/ 	.byte	0x03, 0x5f
        /*0052*/ 	.short	0x0101


	//----- nvinfo : EIATTR_VRC_CTA_INIT_COUNT
	.align		4
        /*0054*/ 	.byte	0x02, 0x4a
	.zero		1
	.zero		1


	//----- nvinfo : EIATTR_EXIT_INSTR_OFFSETS
	.align		4
        /*0058*/ 	.byte	0x04, 0x1c
        /*005a*/ 	.short	(.L_47 - .L_46)


	//   ....[0]....
.L_46:
        /*005c*/ 	.word	0x000000c0


	//   ....[1]....
        /*0060*/ 	.word	0x00000160


	//----- nvinfo : EIATTR_CBANK_PARAM_SIZE
	.align		4
.L_47:
        /*0064*/ 	.byte	0x03, 0x19
        /*0066*/ 	.short	0x0018


	//----- nvinfo : EIATTR_PARAM_CBANK
	.align		4
        /*0068*/ 	.byte	0x04, 0x0a
        /*006a*/ 	.short	(.L_49 - .L_48)
	.align		4
.L_48:
        /*006c*/ 	.word	index@(.nv.constant0._Z9trans_GPUPdS_ii)
        /*0070*/ 	.short	0x0380
        /*0072*/ 	.short	0x0018


	//----- nvinfo : EIATTR_SW_WAR
	.align		4
.L_49:
        /*0074*/ 	.byte	0x04, 0x36
        /*0076*/ 	.short	(.L_51 - .L_50)
.L_50:
        /*0078*/ 	.word	0x00000008
.L_51:


//--------------------- .nv.info._Z8mult_GPUPdS_S_iii --------------------------
	.section	.nv.info._Z8mult_GPUPdS_S_iii,"",@"SHT_CUDA_INFO"
	.sectionflags	@""
	.align	4


	//----- nvinfo : EIATTR_CUDA_API_VERSION
	.align		4
        /*0000*/ 	.byte	0x04, 0x37
        /*0002*/ 	.short	(.L_53 - .L_52)
.L_52:
        /*0004*/ 	.word	0x00000082


	//----- nvinfo : EIATTR_KPARAM_INFO
	.align		4
.L_53:
        /*0008*/ 	.byte	0x04, 0x17
        /*000a*/ 	.short	(.L_55 - .L_54)
.L_54:
        /*000c*/ 	.word	0x00000000
        /*0010*/ 	.short	0x0005
        /*0012*/ 	.short	0x0020
        /*0014*/ 	.byte	0x00, 0xf0, 0x11, 0x00


	//----- nvinfo : EIATTR_KPARAM_INFO
	.align		4
.L_55:
        /*0018*/ 	.byte	0x04, 0x17
        /*001a*/ 	.short	(.L_57 - .L_56)
.L_56:
        /*001c*/ 	.word	0x00000000
        /*0020*/ 	.short	0x0004
        /*0022*/ 	.short	0x001c
        /*0024*/ 	.byte	0x00, 0xf0, 0x11, 0x00


	//----- nvinfo : EIATTR_KPARAM_INFO
	.align		4
.L_57:
        /*0028*/ 	.byte	0x04, 0x17
        /*002a*/ 	.short	(.L_59 - .L_58)
.L_58:
        /*002c*/ 	.word	0x00000000
        /*0030*/ 	.short	0x0003
        /*0032*/ 	.short	0x0018
        /*0034*/ 	.byte	0x00, 0xf0, 0x11, 0x00


	//----- nvinfo : EIATTR_KPARAM_INFO
	.align		4
.L_59:
        /*0038*/ 	.byte	0x04, 0x17
        /*003a*/ 	.short	(.L_61 - .L_60)
.L_60:
        /*003c*/ 	.word	0x00000000
        /*0040*/ 	.short	0x0002
        /*0042*/ 	.short	0x0010
        /*0044*/ 	.byte	0x00, 0xf5, 0x21, 0x00


	//----- nvinfo : EIATTR_KPARAM_INFO
	.align		4
.L_61:
        /*0048*/ 	.byte	0x04, 0x17
        /*004a*/ 	.short	(.L_63 - .L_62)
.L_62:
        /*004c*/ 	.word	0x00000000
        /*0050*/ 	.short	0x0001
        /*0052*/ 	.short	0x0008
        /*0054*/ 	.byte	0x00, 0xf5, 0x21, 0x00


	//----- nvinfo : EIATTR_KPARAM_INFO
	.align		4
.L_63:
        /*0058*/ 	.byte	0x04, 0x17
        /*005a*/ 	.short	(.L_65 - .L_64)
.L_64:
        /*005c*/ 	.word	0x00000000
        /*0060*/ 	.short	0x0000
        /*0062*/ 	.short	0x0000
        /*0064*/ 	.byte	0x00, 0xf5, 0x21, 0x00


	//----- nvinfo : EIATTR_SPARSE_MMA_MASK
	.align		4
.L_65:
        /*0068*/ 	.byte	0x03, 0x50
        /*006a*/ 	.short	0x0000


	//----- nvinfo : EIATTR_MAXREG_COUNT
	.align		4
        /*006c*/ 	.byte	0x03, 0x1b
        /*006e*/ 	.short	0x00ff


	//----- nvinfo : EIATTR_MERCURY_ISA_VERSION
	.align		4
        /*0070*/ 	.byte	0x03, 0x5f
        /*0072*/ 	.short	0x0101


	//----- nvinfo : EIATTR_VRC_CTA_INIT_COUNT
	.align		4
        /*0074*/ 	.byte	0x02, 0x4a
	.zero		1
	.zero		1


	//----- nvinfo : EIATTR_EXIT_INSTR_OFFSETS
	.align		4
        /*0078*/ 	.byte	0x04, 0x1c
        /*007a*/ 	.short	(.L_67 - .L_66)


	//   ....[0]....
.L_66:
        /*007c*/ 	.word	0x000000d0


	//   ....[1]....
        /*0080*/ 	.word	0x00000810


	//----- nvinfo : EIATTR_CBANK_PARAM_SIZE
	.align		4
.L_67:
        /*0084*/ 	.byte	0x03, 0x19
        /*0086*/ 	.short	0x0024


	//----- nvinfo : EIATTR_PARAM_CBANK
	.align		4
        /*0088*/ 	.byte	0x04, 0x0a
        /*008a*/ 	.short	(.L_69 - .L_68)
	.align		4
.L_68:
        /*008c*/ 	.word	index@(.nv.constant0._Z8mult_GPUPdS_S_iii)
        /*0090*/ 	.short	0x0380
        /*0092*/ 	.short	0x0024


	//----- nvinfo : EIATTR_SW_WAR
	.align		4
.L_69:
        /*0094*/ 	.byte	0x04, 0x36
        /*0096*/ 	.short	(.L_71 - .L_70)
.L_70:
        /*0098*/ 	.word	0x00000008
.L_71:


//--------------------- .nv.callgraph             --------------------------
	.section	.nv.callgraph,"",@"SHT_CUDA_CALLGRAPH"
	.align	4
	.sectionentsize	8
	.align		4
        /*0000*/ 	.word	0x00000000
	.align		4
        /*0004*/ 	.word	0xffffffff
	.align		4
        /*0008*/ 	.word	0x00000000
	.align		4
        /*000c*/ 	.word	0xfffffffe
	.align		4
        /*0010*/ 	.word	0x00000000
	.align		4
        /*0014*/ 	.word	0xfffffffd
	.align		4
        /*0018*/ 	.word	0x00000000
	.align		4
        /*001c*/ 	.word	0xfffffffc


//--------------------- .text._Z7sub_GPUPdS_S_ii  --------------------------
	.section	.text._Z7sub_GPUPdS_S_ii,"ax",@progbits
	.align	128
        .global         _Z7sub_GPUPdS_S_ii
        .type           _Z7sub_GPUPdS_S_ii,@function
        .size           _Z7sub_GPUPdS_S_ii,(.L_x_7 - _Z7sub_GPUPdS_S_ii)
        .other          _Z7sub_GPUPdS_S_ii,@"STO_CUDA_ENTRY STV_DEFAULT"
_Z7sub_GPUPdS_S_ii:
.text._Z7sub_GPUPdS_S_ii:
[----:B------:R-:W-:Y:S01]  /*0000*/  LDC R1, c[0x0][0x37c] ;  /* 0x0000df00ff017b82 */ /* 0x000fe20000000800 */
[----:B------:R-:W0:Y:S07]  /*0010*/  S2R R7, SR_TID.Y ;  /* 0x0000000000077919 */ /* 0x000e2e0000002200 */
[----:B------:R-:W1:Y:S01]  /*0020*/  LDC R3, c[0x0][0x360] ;  /* 0x0000d800ff037b82 */ /* 0x000e620000000800 */
[----:B------:R-:W2:Y:S01]  /*0030*/  LDCU.64 UR6, c[0x0][0x398] ;  /* 0x00007300ff0677ac */ /* 0x000ea20008000a00 */
[----:B------:R-:W1:Y:S06]  /*0040*/  S2R R0, SR_TID.X ;  /* 0x0000000000007919 */ /* 0x000e6c0000002100 */
[----:B------:R-:W0:Y:S08]  /*0050*/  S2UR UR5, SR_CTAID.Y ;  /* 0x00000000000579c3 */ /* 0x000e300000002600 */
[----:B------:R-:W0:Y:S08]  /*0060*/  LDC R2, c[0x0][0x364] ;  /* 0x0000d900ff027b82 */ /* 0x000e300000000800 */
[----:B------:R-:W1:Y:S01]  /*0070*/  S2UR UR4, SR_CTAID.X ;  /* 0x00000000000479c3 */ /* 0x000e620000002500 */
[----:B0-----:R-:W-:-:S05]  /*0080*/  IMAD R7, R2, UR5, R7 ;  /* 0x0000000502077c24 */ /* 0x001fca000f8e0207 */
[----:B--2---:R-:W-:Y:S01]  /*0090*/  ISETP.GE.AND P0, PT, R7, UR7, PT ;  /* 0x0000000707007c0c */ /* 0x004fe2000bf06270 */
[----:B-1----:R-:W-:-:S05]  /*00a0*/  IMAD R0, R3, UR4, R0 ;  /* 0x0000000403007c24 */ /* 0x002fca000f8e0200 */
[----:B------:R-:W-:-:S13]  /*00b0*/  ISETP.GE.OR P0, PT, R0, UR6, P0 ;  /* 0x0000000600007c0c */ /* 0x000fda0008706670 */
[----:B------:R-:W-:Y:S05]  /*00c0*/  @P0 EXIT ;  /* 0x000000000000094d */ /* 0x000fea0003800000 */
[----:B------:R-:W0:Y:S01]  /*00d0*/  LDC.64 R2, c[0x0][0x380] ;  /* 0x0000e000ff027b82 */ /* 0x000e220000000a00 */
[----:B------:R-:W1:Y:S01]  /*00e0*/  LDCU.64 UR4, c[0x0][0x358] ;  /* 0x00006b00ff0477ac */ /* 0x000e620008000a00 */
[----:B------:R-:W-:-:S06]  /*00f0*/  IMAD R11, R0, UR7, R7 ;  /* 0x00000007000b7c24 */ /* 0x000fcc000f8e0207 */
[----:B------:R-:W2:Y:S08]  /*0100*/  LDC.64 R4, c[0x0][0x388] ;  /* 0x0000e200ff047b82 */ /* 0x000eb00000000a00 */
[----:B------:R-:W3:Y:S01]  /*0110*/  LDC.64 R8, c[0x0][0x390] ;  /* 0x0000e400ff087b82 */ /* 0x000ee20000000a00 */
[----:B0-----:R-:W-:-:S06]  /*0120*/  IMAD.WIDE R2, R11, 0x8, R2 ;  /* 0x000000080b027825 */ /* 0x001fcc00078e0202 */
[----:B-1----:R-:W4:Y:S01]  /*0130*/  LDG.E.64 R2, desc[UR4][R2.64] ;  /* 0x0000000402027981 */ /* 0x002f22000c1e1b00 */
[----:B--2---:R-:W-:-:S06]  /*0140*/  IMAD.WIDE R4, R11, 0x8, R4 ;  /* 0x000000080b047825 */ /* 0x004fcc00078e0204 */
[----:B------:R-:W4:Y:S01]  /*0150*/  LDG.E.64 R4, desc[UR4][R4.64] ;  /* 0x0000000404047981 */ /* 0x000f22000c1e1b00 */
[----:B---3--:R-:W-:Y:S01]  /*0160*/  IMAD.WIDE R8, R11, 0x8, R8 ;  /* 0x000000080b087825 */ /* 0x008fe200078e0208 */
[----:B----4-:R-:W-:-:S07]  /*0170*/  DADD R6, R2, -R4 ;  /* 0x0000000002067229 */ /* 0x010fce0000000804 */
[----:B------:R-:W-:Y:S01]  /*0180*/  STG.E.64 desc[UR4][R8.64], R6 ;  /* 0x0000000608007986 */ /* 0x000fe2000c101b04 */
[----:B------:R-:W-:Y:S05]  /*0190*/  EXIT ;  /* 0x000000000000794d */ /* 0x000fea0003800000 */
.L_x_0:
[----:B------:R-:W-:-:S00]  /*01a0*/  BRA `(.L_x_0) ;  /* 0xfffffffc00fc7947 */ /* 0x000fc0000383ffff */
[----:B------:R-:W-:-:S00]  /*01b0*/  NOP ;  /* 0x0000000000007918 */ /* 0x000fc00000000000 */
        /* <DEDUP_REMOVED lines=12> */
.L_x_7:


//--------------------- .text._Z9trans_GPUPdS_ii  --------------------------
	.section	.text._Z9trans_GPUPdS_ii,"ax",@progbits
	.align	128
        .global         _Z9trans_GPUPdS_ii
        .type           _Z9trans_GPUPdS_ii,@function
        .size           _Z9trans_GPUPdS_ii,(.L_x_8 - _Z9trans_GPUPdS_ii)
        .other          _Z9trans_GPUPdS_ii,@"STO_CUDA_ENTRY STV_DEFAULT"
_Z9trans_GPUPdS_ii:
.text._Z9trans_GPUPdS_ii:
        /* <DEDUP_REMOVED lines=15> */
[----:B------:R-:W-:-:S04]  /*00f0*/  IMAD R5, R7, UR6, R0 ;  /* 0x0000000607057c24 */ /* 0x000fc8000f8e0200 */
[----:B0-----:R-:W-:Y:S02]  /*0100*/  IMAD.WIDE R2, R5, 0x8, R2 ;  /* 0x0000000805027825 */ /* 0x001fe400078e0202 */
[----:B------:R-:W0:Y:S04]  /*0110*/  LDC.64 R4, c[0x0][0x388] ;  /* 0x0000e200ff047b82 */ /* 0x000e280000000a00 */
[----:B-1----:R-:W2:Y:S01]  /*0120*/  LDG.E.64 R2, desc[UR4][R2.64] ;  /* 0x0000000402027981 */ /* 0x002ea2000c1e1b00 */
[----:B------:R-:W-:-:S04]  /*0130*/  IMAD R7, R0, UR7, R7 ;  /* 0x0000000700077c24 */ /* 0x000fc8000f8e0207 */
[----:B0-----:R-:W-:-:S05]  /*0140*/  IMAD.WIDE R4, R7, 0x8, R4 ;  /* 0x0000000807047825 */ /* 0x001fca00078e0204 */
[----:B--2---:R-:W-:Y:S01]  /*0150*/  STG.E.64 desc[UR4][R4.64], R2 ;  /* 0x0000000204007986 */ /* 0x004fe2000c101b04 */
[----:B------:R-:W-:Y:S05]  /*0160*/  EXIT ;  /* 0x000000000000794d */ /* 0x000fea0003800000 */
.L_x_1:
        /* <DEDUP_REMOVED lines=9> */
.L_x_8:


//--------------------- .text._Z8mult_GPUPdS_S_iii --------------------------
	.section	.text._Z8mult_GPUPdS_S_iii,"ax",@progbits
	.align	128
        .global         _Z8mult_GPUPdS_S_iii
        .type           _Z8mult_GPUPdS_S_iii,@function
        .size           _Z8mult_GPUPdS_S_iii,(.L_x_9 - _Z8mult_GPUPdS_S_iii)
        .other          _Z8mult_GPUPdS_S_iii,@"STO_CUDA_ENTRY STV_DEFAULT"
_Z8mult_GPUPdS_S_iii:
.text._Z8mult_GPUPdS_S_iii:
[----:B------:R-:W-:Y:S01]  /*0000*/  LDC R1, c[0x0][0x37c] ;  /* 0x0000df00ff017b82 */ /* 0x000fe20000000800 */
[----:B------:R-:W0:Y:S07]  /*0010*/  S2R R3, SR_TID.Y ;  /* 0x0000000000037919 */ /* 0x000e2e0000002200 */
[----:B------:R-:W1:Y:S01]  /*0020*/  LDC R5, c[0x0][0x360] ;  /* 0x0000d800ff057b82 */ /* 0x000e620000000800 */
[----:B------:R-:W2:Y:S01]  /*0030*/  LDCU UR6, c[0x0][0x398] ;  /* 0x00007300ff0677ac */ /* 0x000ea20008000800 */
[----:B------:R-:W1:Y:S06]  /*0040*/  S2R R2, SR_TID.X ;  /* 0x0000000000027919 */ /* 0x000e6c0000002100 */
[----:B------:R-:W0:Y:S08]  /*0050*/  S2UR UR5, SR_CTAID.Y ;  /* 0x00000000000579c3 */ /* 0x000e300000002600 */
[----:B------:R-:W0:Y:S08]  /*0060*/  LDC R4, c[0x0][0x364] ;  /* 0x0000d900ff047b82 */ /* 0x000e300000000800 */
[----:B------:R-:W1:Y:S08]  /*0070*/  S2UR UR4, SR_CTAID.X ;  /* 0x00000000000479c3 */ /* 0x000e700000002500 */
[----:B------:R-:W3:Y:S01]  /*0080*/  LDC R0, c[0x0][0x3a0] ;  /* 0x0000e800ff007b82 */ /* 0x000ee20000000800 */
[----:B0-----:R-:W-:-:S02]  /*0090*/  IMAD R3, R4, UR5, R3 ;  /* 0x0000000504037c24 */ /* 0x001fc4000f8e0203 */
[----:B-1----:R-:W-:-:S03]  /*00a0*/  IMAD R2, R5, UR4, R2 ;  /* 0x0000000405027c24 */ /* 0x002fc6000f8e0202 */
[----:B---3--:R-:W-:-:S04]  /*00b0*/  ISETP.GE.AND P0, PT, R3, R0, PT ;  /* 0x000000000300720c */ /* 0x008fc80003f06270 */
[----:B--2---:R-:W-:-:S13]  /*00c0*/  ISETP.GE.OR P0, PT, R2, UR6, P0 ;  /* 0x0000000602007c0c */ /* 0x004fda0008706670 */
[----:B------:R-:W-:Y:S05]  /*00d0*/  @P0 EXIT ;  /* 0x000000000000094d */ /* 0x000fea0003800000 */
[----:B------:R-:W0:Y:S01]  /*00e0*/  LDC R5, c[0x0][0x39c] ;  /* 0x0000e700ff057b82 */ /* 0x000e220000000800 */
[----:B------:R-:W1:Y:S01]  /*00f0*/  LDCU.64 UR4, c[0x0][0x358] ;  /* 0x00006b00ff0477ac */ /* 0x000e620008000a00 */
[----:B------:R-:W-:Y:S02]  /*0100*/  CS2R R12, SRZ ;  /* 0x00000000000c7805 */ /* 0x000fe4000001ff00 */
[----:B0-----:R-:W-:-:S13]  /*0110*/  ISETP.GE.AND P0, PT, R5, 0x1, PT ;  /* 0x000000010500780c */ /* 0x001fda0003f06270 */
[----:B-1----:R-:W-:Y:S05]  /*0120*/  @!P0 BRA `(.L_x_2) ;  /* 0x0000000400a88947 */ /* 0x002fea0003800000 */
[C---:B------:R-:W-:Y:S01]  /*0130*/  ISETP.GE.U32.AND P1, PT, R5.reuse, 0x8, PT ;  /* 0x000000080500780c */ /* 0x040fe20003f26070 */
[----:B------:R-:W-:Y:S01]  /*0140*/  HFMA2 R24, -RZ, RZ, 0, 0 ;  /* 0x00000000ff187431 */ /* 0x000fe200000001ff */
[----:B------:R-:W-:Y:S01]  /*0150*/  LOP3.LUT R6, R5, 0x7, RZ, 0xc0, !PT ;  /* 0x0000000705067812 */ /* 0x000fe200078ec0ff */
[----:B------:R-:W-:Y:S01]  /*0160*/  IMAD R7, R2, R5, RZ ;  /* 0x0000000502077224 */ /* 0x000fe200078e02ff */
[----:B------:R-:W-:Y:S02]  /*0170*/  CS2R R12, SRZ ;  /* 0x00000000000c7805 */ /* 0x000fe4000001ff00 */
[----:B------:R-:W-:-:S07]  /*0180*/  ISETP.NE.AND P0, PT, R6, RZ, PT ;  /* 0x000000ff0600720c */ /* 0x000fce0003f05270 */
[----:B------:R-:W-:Y:S06]  /*0190*/  @!P1 BRA `(.L_x_3) ;  /* 0x0000000000b49947 */ /* 0x000fec0003800000 */
[----:B------:R-:W-:Y:S02]  /*01a0*/  LOP3.LUT R24, R5, 0x7ffffff8, RZ, 0xc0, !PT ;  /* 0x7ffffff805187812 */ /* 0x000fe400078ec0ff */
[----:B------:R-:W-:Y:S02]  /*01b0*/  CS2R R12, SRZ ;  /* 0x00000000000c7805 */ /* 0x000fe4000001ff00 */
[----:B------:R-:W-:Y:S02]  /*01c0*/  MOV R4, R7 ;  /* 0x0000000700047202 */ /* 0x000fe40000000f00 */
[----:B------:R-:W-:Y:S02]  /*01d0*/  MOV R25, R3 ;  /* 0x0000000300197202 */ /* 0x000fe40000000f00 */
[----:B------:R-:W-:-:S07]  /*01e0*/  IADD3 R26, PT, PT, -R24, RZ, RZ ;  /* 0x000000ff181a7210 */ /* 0x000fce0007ffe1ff */
.L_x_4:
[----:B------:R-:W0:Y:S08]  /*01f0*/  LDC.64 R22, c[0x0][0x380] ;  /* 0x0000e000ff167b82 */ /* 0x000e300000000a00 */
[----:B------:R-:W1:Y:S01]  /*0200*/  LDC.64 R18, c[0x0][0x388] ;  /* 0x0000e200ff127b82 */ /* 0x000e620000000a00 */
[----:B0-----:R-:W-:-:S05]  /*0210*/  IMAD.WIDE R22, R4, 0x8, R22 ;  /* 0x0000000804167825 */ /* 0x001fca00078e0216 */
[----:B------:R-:W2:Y:S01]  /*0220*/  LDG.E.64 R10, desc[UR4][R22.64] ;  /* 0x00000004160a7981 */ /* 0x000ea2000c1e1b00 */
[----:B-1----:R-:W-:-:S03]  /*0230*/  IMAD.WIDE R18, R25, 0x8, R18 ;  /* 0x0000000819127825 */ /* 0x002fc600078e0212 */
[----:B------:R-:W3:Y:S04]  /*0240*/  LDG.E.64 R8, desc[UR4][R22.64+0x8] ;  /* 0x0000080416087981 */ /* 0x000ee8000c1e1b00 */
[----:B------:R-:W2:Y:S01]  /*0250*/  LDG.E.64 R16, desc[UR4][R18.64] ;  /* 0x0000000412107981 */ /* 0x000ea2000c1e1b00 */
[----:B------:R-:W-:-:S05]  /*0260*/  IMAD.WIDE R28, R0, 0x8, R18 ;  /* 0x00000008001c7825 */ /* 0x000fca00078e0212 */
[----:B------:R-:W3:Y:S01]  /*0270*/  LDG.E.64 R14, desc[UR4][R28.64] ;  /* 0x000000041c0e7981 */ /* 0x000ee2000c1e1b00 */
[----:B------:R-:W-:Y:S01]  /*0280*/  IMAD.WIDE R20, R0, 0x8, R28 ;  /* 0x0000000800147825 */ /* 0x000fe200078e021c */
[----:B--2---:R-:W-:Y:S02]  /*0290*/  DFMA R16, R10, R16, R12 ;  /* 0x000000100a10722b */ /* 0x004fe4000000000c */
[----:B------:R-:W2:Y:S04]  /*02a0*/  LDG.E.64 R12, desc[UR4][R22.64+0x10] ;  /* 0x00001004160c7981 */ /* 0x000ea8000c1e1b00 */
[----:B------:R0:W2:Y:S02]  /*02b0*/  LDG.E.64 R10, desc[UR4][R20.64] ;  /* 0x00000004140a7981 */ /* 0x0000a4000c1e1b00 */
[----:B---3--:R-:W-:-:S02]  /*02c0*/  DFMA R14, R8, R14, R16 ;  /* 0x0000000e080e722b */ /* 0x008fc40000000010 */
[----:B------:R-:W3:Y:S01]  /*02d0*/  LDG.E.64 R8, desc[UR4][R22.64+0x18] ;  /* 0x0000180416087981 */ /* 0x000ee2000c1e1b00 */
[----:B0-----:R-:W-:-:S05]  /*02e0*/  IMAD.WIDE R20, R0, 0x8, R20 ;  /* 0x0000000800147825 */ /* 0x001fca00078e0214 */
[----:B------:R-:W3:Y:S01]  /*02f0*/  LDG.E.64 R16, desc[UR4][R20.64] ;  /* 0x0000000414107981 */ /* 0x000ee2000c1e1b00 */
[C---:B------:R-:W-:Y:S01]  /*0300*/  IMAD.WIDE R18, R0.reuse, 0x8, R20 ;  /* 0x0000000800127825 */ /* 0x040fe200078e0214 */
[----:B--2---:R-:W-:Y:S02]  /*0310*/  DFMA R10, R12, R10, R14 ;  /* 0x0000000a0c0a722b */ /* 0x004fe4000000000e */
[----:B------:R-:W2:Y:S04]  /*0320*/  LDG.E.64 R20, desc[UR4][R22.64+0x38] ;  /* 0x0000380416147981 */ /* 0x000ea8000c1e1b00 */
[----:B------:R-:W4:Y:S04]  /*0330*/  LDG.E.64 R14, desc[UR4][R22.64+0x20] ;  /* 0x00002004160e7981 */ /* 0x000f28000c1e1b00 */
[----:B------:R-:W4:Y:S01]  /*0340*/  LDG.E.64 R12, desc[UR4][R18.64] ;  /* 0x00000004120c7981 */ /* 0x000f22000c1e1b00 */
[----:B------:R-:W-:Y:S01]  /*0350*/  IMAD.WIDE R28, R0, 0x8, R18 ;  /* 0x00000008001c7825 */ /* 0x000fe200078e0212 */
[----:B---3--:R-:W-:-:S02]  /*0360*/  DFMA R16, R8, R16, R10 ;  /* 0x000000100810722b */ /* 0x008fc4000000000a */
[----:B------:R-:W3:Y:S04]  /*0370*/  LDG.E.64 R8, desc[UR4][R22.64+0x28] ;  /* 0x0000280416087981 */ /* 0x000ee8000c1e1b00 */
[----:B------:R0:W3:Y:S02]  /*0380*/  LDG.E.64 R10, desc[UR4][R28.64] ;  /* 0x000000041c0a7981 */ /* 0x0000e4000c1e1b00 */
[----:B0-----:R-:W-:-:S04]  /*0390*/  IMAD.WIDE R28, R0, 0x8, R28 ;  /* 0x00000008001c7825 */ /* 0x001fc800078e021c */
[----:B------:R-:W-:-:S06]  /*03a0*/  IMAD.WIDE R18, R0, 0x8, R28 ;  /* 0x0000000800127825 */ /* 0x000fcc00078e021c */
[----:B------:R-:W2:Y:S01]  /*03b0*/  LDG.E.64 R18, desc[UR4][R18.64] ;  /* 0x0000000412127981 */ /* 0x000ea2000c1e1b00 */
[----:B----4-:R-:W-:-:S03]  /*03c0*/  DFMA R12, R14, R12, R16 ;  /* 0x0000000c0e0c722b */ /* 0x010fc60000000010 */
[----:B------:R-:W4:Y:S04]  /*03d0*/  LDG.E.64 R14, desc[UR4][R22.64+0x30] ;  /* 0x00003004160e7981 */ /* 0x000f28000c1e1b00 */
[----:B------:R-:W4:Y:S01]  /*03e0*/  LDG.E.64 R16, desc[UR4][R28.64] ;  /* 0x000000041c107981 */ /* 0x000f22000c1e1b00 */
[----:B------:R-:W-:Y:S01]  /*03f0*/  IADD3 R26, PT, PT, R26, 0x8, RZ ;  /* 0x000000081a1a7810 */ /* 0x000fe20007ffe0ff */
[----:B---3--:R-:W-:-:S03]  /*0400*/  DFMA R8, R8, R10, R12 ;  /* 0x0000000a0808722b */ /* 0x008fc6000000000c */
[----:B------:R-:W-:Y:S02]  /*0410*/  ISETP.NE.AND P1, PT, R26, RZ, PT ;  /* 0x000000ff1a00720c */ /* 0x000fe40003f25270 */
[----:B------:R-:W-:Y:S02]  /*0420*/  IADD3 R4, PT, PT, R4, 0x8, RZ ;  /* 0x0000000804047810 */ /* 0x000fe40007ffe0ff */
[----:B------:R-:W-:Y:S01]  /*0430*/  LEA R25, R0, R25, 0x3 ;  /* 0x0000001900197211 */ /* 0x000fe200078e18ff */
[----:B----4-:R-:W-:-:S08]  /*0440*/  DFMA R8, R14, R16, R8 ;  /* 0x000000100e08722b */ /* 0x010fd00000000008 */
[----:B--2---:R-:W-:Y:S01]  /*0450*/  DFMA R12, R20, R18, R8 ;  /* 0x00000012140c722b */ /* 0x004fe20000000008 */
[----:B------:R-:W-:Y:S10]  /*0460*/  @P1 BRA `(.L_x_4) ;  /* 0xfffffffc00601947 */ /* 0x000ff4000383ffff */
.L_x_3:
[----:B------:R-:W-:Y:S05]  /*0470*/  @!P0 BRA `(.L_x_2) ;  /* 0x0000000000d48947 */ /* 0x000fea0003800000 */
[----:B------:R-:W-:Y:S02]  /*0480*/  ISETP.GE.U32.AND P0, PT, R6, 0x4, PT ;  /* 0x000000040600780c */ /* 0x000fe40003f06070 */
[----:B------:R-:W-:-:S04]  /*0490*/  LOP3.LUT R4, R5, 0x3, RZ, 0xc0, !PT ;  /* 0x0000000305047812 */ /* 0x000fc800078ec0ff */
[----:B------:R-:W-:-:S07]  /*04a0*/  ISETP.NE.AND P1, PT, R4, RZ, PT ;  /* 0x000000ff0400720c */ /* 0x000fce0003f25270 */
[----:B------:R-:W-:Y:S06]  /*04b0*/  @!P0 BRA `(.L_x_5) ;  /* 0x0000000000588947 */ /* 0x000fec0003800000 */
[----:B------:R-:W0:Y:S01]  /*04c0*/  LDC.64 R28, c[0x0][0x380] ;  /* 0x0000e000ff1c7b82 */ /* 0x000e220000000a00 */
[----:B------:R-:W-:Y:S01]  /*04d0*/  IADD3 R9, PT, PT, R7, R24, RZ ;  /* 0x0000001807097210 */ /* 0x000fe20007ffe0ff */
[----:B------:R-:W-:-:S06]  /*04e0*/  IMAD R15, R24, R0, R3 ;  /* 0x00000000180f7224 */ /* 0x000fcc00078e0203 */
[----:B------:R-:W1:Y:S01]  /*04f0*/  LDC.64 R10, c[0x0][0x388] ;  /* 0x0000e200ff0a7b82 */ /* 0x000e620000000a00 */
[----:B0-----:R-:W-:-:S05]  /*0500*/  IMAD.WIDE R28, R9, 0x8, R28 ;  /* 0x00000008091c7825 */ /* 0x001fca00078e021c */
[----:B------:R-:W2:Y:S01]  /*0510*/  LDG.E.64 R26, desc[UR4][R28.64] ;  /* 0x000000041c1a7981 */ /* 0x000ea2000c1e1b00 */
[----:B-1----:R-:W-:-:S05]  /*0520*/  IMAD.WIDE R10, R15, 0x8, R10 ;  /* 0x000000080f0a7825 */ /* 0x002fca00078e020a */
[----:B------:R-:W2:Y:S01]  /*0530*/  LDG.E.64 R8, desc[UR4][R10.64] ;  /* 0x000000040a087981 */ /* 0x000ea2000c1e1b00 */
[----:B------:R-:W-:-:S05]  /*0540*/  IMAD.WIDE R16, R0, 0x8, R10 ;  /* 0x0000000800107825 */ /* 0x000fca00078e020a */
[----:B------:R-:W3:Y:S01]  /*0550*/  LDG.E.64 R14, desc[UR4][R16.64] ;  /* 0x00000004100e7981 */ /* 0x000ee2000c1e1b00 */
[----:B------:R-:W-:-:S03]  /*0560*/  IMAD.WIDE R20, R0, 0x8, R16 ;  /* 0x0000000800147825 */ /* 0x000fc600078e0210 */
[----:B------:R-:W3:Y:S04]  /*0570*/  LDG.E.64 R10, desc[UR4][R28.64+0x8] ;  /* 0x000008041c0a7981 */ /* 0x000ee8000c1e1b00 */
[----:B------:R-:W4:Y:S01]  /*0580*/  LDG.E.64 R18, desc[UR4][R20.64] ;  /* 0x0000000414127981 */ /* 0x000f22000c1e1b00 */
[----:B------:R-:W-:-:S03]  /*0590*/  IMAD.WIDE R22, R0, 0x8, R20 ;  /* 0x0000000800167825 */ /* 0x000fc600078e0214 */
[----:B------:R-:W4:Y:S04]  /*05a0*/  LDG.E.64 R16, desc[UR4][R28.64+0x10] ;  /* 0x000010041c107981 */ /* 0x000f28000c1e1b00 */
[----:B------:R-:W5:Y:S04]  /*05b0*/  LDG.E.64 R22, desc[UR4][R22.64] ;  /* 0x0000000416167981 */ /* 0x000f68000c1e1b00 */
[----:B------:R-:W5:Y:S01]  /*05c0*/  LDG.E.64 R20, desc[UR4][R28.64+0x18] ;  /* 0x000018041c147981 */ /* 0x000f62000c1e1b00 */
[----:B------:R-:W-:Y:S01]  /*05d0*/  IADD3 R24, PT, PT, R24, 0x4, RZ ;  /* 0x0000000418187810 */ /* 0x000fe20007ffe0ff */
[----:B--2---:R-:W-:-:S08]  /*05e0*/  DFMA R8, R26, R8, R12 ;  /* 0x000000081a08722b */ /* 0x004fd0000000000c */
[----:B---3--:R-:W-:-:S08]  /*05f0*/  DFMA R8, R10, R14, R8 ;  /* 0x0000000e0a08722b */ /* 0x008fd00000000008 */
[----:B----4-:R-:W-:-:S08]  /*0600*/  DFMA R8, R16, R18, R8 ;  /* 0x000000121008722b */ /* 0x010fd00000000008 */
[----:B-----5:R-:W-:-:S11]  /*0610*/  DFMA R12, R20, R22, R8 ;  /* 0x00000016140c722b */ /* 0x020fd60000000008 */
.L_x_5:
[----:B------:R-:W-:Y:S05]  /*0620*/  @!P1 BRA `(.L_x_2) ;  /* 0x0000000000689947 */ /* 0x000fea0003800000 */
[----:B------:R-:W0:Y:S01]  /*0630*/  LDC.64 R18, c[0x0][0x380] ;  /* 0x0000e000ff127b82 */ /* 0x000e220000000a00 */
[----:B------:R-:W-:Y:S02]  /*0640*/  ISETP.NE.AND P0, PT, R4, 0x1, PT ;  /* 0x000000010400780c */ /* 0x000fe40003f05270 */
[----:B------:R-:W-:-:S04]  /*0650*/  LOP3.LUT R5, R5, 0x1, RZ, 0xc0, !PT ;  /* 0x0000000105057812 */ /* 0x000fc800078ec0ff */
[----:B------:R-:W-:Y:S01]  /*0660*/  ISETP.NE.U32.AND P1, PT, R5, 0x1, PT ;  /* 0x000000010500780c */ /* 0x000fe20003f25070 */
[----:B------:R-:W1:Y:S06]  /*0670*/  LDC.64 R14, c[0x0][0x388] ;  /* 0x0000e200ff0e7b82 */ /* 0x000e6c0000000a00 */
[----:B------:R-:W-:Y:S01]  /*0680*/  @P0 IADD3 R17, PT, PT, R7, R24, RZ ;  /* 0x0000001807110210 */ /* 0x000fe20007ffe0ff */
[C---:B------:R-:W-:Y:S01]  /*0690*/  @P0 IMAD R21, R24.reuse, R0, R3 ;  /* 0x0000000018150224 */ /* 0x040fe200078e0203 */
[----:B------:R-:W2:Y:S08]  /*06a0*/  LDC.64 R10, c[0x0][0x380] ;  /* 0x0000e000ff0a7b82 */ /* 0x000eb00000000a00 */
[----:B------:R-:W3:Y:S01]  /*06b0*/  LDC.64 R8, c[0x0][0x388] ;  /* 0x0000e200ff087b82 */ /* 0x000ee20000000a00 */
[----:B0-----:R-:W-:Y:S01]  /*06c0*/  @P0 IMAD.WIDE R18, R17, 0x8, R18 ;  /* 0x0000000811120825 */ /* 0x001fe200078e0212 */
[----:B------:R-:W-:-:S03]  /*06d0*/  @P0 IADD3 R24, PT, PT, R24, 0x2, RZ ;  /* 0x0000000218180810 */ /* 0x000fc60007ffe0ff */
[----:B-1----:R-:W-:Y:S02]  /*06e0*/  @P0 IMAD.WIDE R20, R21, 0x8, R14 ;  /* 0x0000000815140825 */ /* 0x002fe400078e020e */
[----:B------:R-:W4:Y:S04]  /*06f0*/  @P0 LDG.E.64 R14, desc[UR4][R18.64] ;  /* 0x00000004120e0981 */ /* 0x000f28000c1e1b00 */
[----:B------:R-:W4:Y:S01]  /*0700*/  @P0 LDG.E.64 R4, desc[UR4][R20.64] ;  /* 0x0000000414040981 */ /* 0x000f22000c1e1b00 */
[----:B------:R-:W-:Y:S01]  /*0710*/  @P0 IMAD.WIDE R16, R0, 0x8, R20 ;  /* 0x0000000800100825 */ /* 0x000fe200078e0214 */
[----:B------:R-:W-:Y:S02]  /*0720*/  @!P1 IADD3 R23, PT, PT, R7, R24, RZ ;  /* 0x0000001807179210 */ /* 0x000fe40007ffe0ff */
[----:B------:R-:W5:Y:S01]  /*0730*/  @P0 LDG.E.64 R6, desc[UR4][R18.64+0x8] ;  /* 0x0000080412060981 */ /* 0x000f62000c1e1b00 */
[----:B------:R-:W-:-:S03]  /*0740*/  @!P1 IMAD R25, R24, R0, R3 ;  /* 0x0000000018199224 */ /* 0x000fc600078e0203 */
[----:B------:R-:W5:Y:S01]  /*0750*/  @P0 LDG.E.64 R16, desc[UR4][R16.64] ;  /* 0x0000000410100981 */ /* 0x000f62000c1e1b00 */
[----:B--2---:R-:W-:-:S04]  /*0760*/  @!P1 IMAD.WIDE R10, R23, 0x8, R10 ;  /* 0x00000008170a9825 */ /* 0x004fc800078e020a */
[----:B---3--:R-:W-:Y:S02]  /*0770*/  @!P1 IMAD.WIDE R8, R25, 0x8, R8 ;  /* 0x0000000819089825 */ /* 0x008fe400078e0208 */
[----:B------:R-:W2:Y:S04]  /*0780*/  @!P1 LDG.E.64 R10, desc[UR4][R10.64] ;  /* 0x000000040a0a9981 */ /* 0x000ea8000c1e1b00 */
[----:B------:R-:W2:Y:S01]  /*0790*/  @!P1 LDG.E.64 R8, desc[UR4][R8.64] ;  /* 0x0000000408089981 */ /* 0x000ea2000c1e1b00 */
[----:B----4-:R-:W-:-:S08]  /*07a0*/  @P0 DFMA R4, R14, R4, R12 ;  /* 0x000000040e04022b */ /* 0x010fd0000000000c */
[----:B-----5:R-:W-:-:S08]  /*07b0*/  @P0 DFMA R12, R6, R16, R4 ;  /* 0x00000010060c022b */ /* 0x020fd00000000004 */
[----:B--2---:R-:W-:-:S11]  /*07c0*/  @!P1 DFMA R12, R10, R8, R12 ;  /* 0x000000080a0c922b */ /* 0x004fd6000000000c */
.L_x_2:
[----:B------:R-:W0:Y:S01]  /*07d0*/  LDC.64 R4, c[0x0][0x390] ;  /* 0x0000e400ff047b82 */ /* 0x000e220000000a00 */
[----:B------:R-:W-:-:S04]  /*07e0*/  IMAD R3, R2, R0, R3 ;  /* 0x0000000002037224 */ /* 0x000fc800078e0203 */
[----:B0-----:R-:W-:-:S05]  /*07f0*/  IMAD.WIDE R2, R3, 0x8, R4 ;  /* 0x0000000803027825 */ /* 0x001fca00078e0204 */
[----:B------:R-:W-:Y:S01]  /*0800*/  STG.E.64 desc[UR4][R2.64], R12 ;  /* 0x0000000c02007986 */ /* 0x000fe2000c101b04 */
[----:B------:R-:W-:Y:S05]  /*0810*/  EXIT ;  /* 0x000000000000794d */ /* 0x000fea0003800000 */
.L_x_6:
        /* <DEDUP_REMOVED lines=14> */
.L_x_9:


//--------------------- .nv.shared.reserved.0     --------------------------
	.section	.nv.shared.reserved.0,"aw",@nobits
	.weak		__nv_reservedSMEM_offset_0_alias
	.size		__nv_reservedSMEM_offset_0_alias, 0, 64
	.other		__nv_reservedSMEM_offset_0_alias,@"STO_CUDA_RESERVED_SHARED STV_DEFAULT"
__nv_reservedSMEM_offset_0_alias:
	.zero		0
	.zero		64


//--------------------- .nv.constant0._Z7sub_GPUPdS_S_ii --------------------------
	.section	.nv.constant0._Z7sub_GPUPdS_S_ii,"a",@progbits
	.sectionflags	@""
	.align	4
.nv.constant0._Z7sub_GPUPdS_S_ii:
	.zero		928


//--------------------- .nv.constant0._Z9trans_GPUPdS_ii --------------------------
	.section	.nv.constant0._Z9trans_GPUPdS_ii,"a",@progbits
	.sectionflags	@""
	.align	4
.nv.constant0._Z9trans_GPUPdS_ii:
	.zero		920


//--------------------- .nv.constant0._Z8mult_GPUPdS_S_iii --------------------------
	.section	.nv.constant0._Z8mult_GPUPdS_S_iii,"a",@progbits
	.sectionflags	@""
	.align	4
.nv.constant0._Z8mult_GPUPdS_S_iii:
	.zero		932


//--------------------- SYMBOLS --------------------------

	.type		.nv.reservedSmem.offset0,@object
	.size		.nv.reservedSmem.offset0,0x4
